//
// Generated by NVIDIA NVVM Compiler
//
// Compiler Build ID: CL-36424714
// Cuda compilation tools, release 13.0, V13.0.88
// Based on NVVM 20.0.0
//

.version 9.0
.target sm_100
.address_size 64

	// .globl	_Z16getLineFromAccumPjiiPiS0_

.visible .entry _Z16getLineFromAccumPjiiPiS0_(
	.param .u64 .ptr .align 1 _Z16getLineFromAccumPjiiPiS0__param_0,
	.param .u32 _Z16getLineFromAccumPjiiPiS0__param_1,
	.param .u32 _Z16getLineFromAccumPjiiPiS0__param_2,
	.param .u64 .ptr .align 1 _Z16getLineFromAccumPjiiPiS0__param_3,
	.param .u64 .ptr .align 1 _Z16getLineFromAccumPjiiPiS0__param_4
)
{
	.reg .pred 	%p<49>;
	.reg .b32 	%r<104>;
	.reg .b64 	%rd<37>;

	ld.param.u64 	%rd4, [_Z16getLineFromAccumPjiiPiS0__param_0];
	ld.param.u32 	%r53, [_Z16getLineFromAccumPjiiPiS0__param_1];
	ld.param.u32 	%r55, [_Z16getLineFromAccumPjiiPiS0__param_2];
	ld.param.u64 	%rd2, [_Z16getLineFromAccumPjiiPiS0__param_3];
	ld.param.u64 	%rd3, [_Z16getLineFromAccumPjiiPiS0__param_4];
	cvta.to.global.u64 	%rd1, %rd4;
	mov.u32 	%r56, %ntid.x;
	mov.u32 	%r57, %ctaid.x;
	mov.u32 	%r58, %tid.x;
	mad.lo.s32 	%r1, %r56, %r57, %r58;
	mov.u32 	%r59, %ntid.y;
	mov.u32 	%r60, %ctaid.y;
	mov.u32 	%r61, %tid.y;
	mad.lo.s32 	%r62, %r59, %r60, %r61;
	setp.ge.s32 	%p1, %r1, %r53;
	setp.ge.s32 	%p2, %r62, %r55;
	or.pred  	%p3, %p1, %p2;
	@%p3 bra 	$L__BB0_34;
	cvta.to.global.u64 	%rd5, %rd3;
	ld.global.u32 	%r63, [%rd5];
	mad.lo.s32 	%r64, %r53, %r62, %r1;
	mul.wide.s32 	%rd6, %r64, 4;
	add.s64 	%rd7, %rd1, %rd6;
	ld.global.u32 	%r65, [%rd7];
	setp.ne.s32 	%p4, %r63, %r65;
	@%p4 bra 	$L__BB0_34;
	cvta.to.global.u64 	%rd8, %rd2;
	st.global.u32 	[%rd8], %r1;
	st.global.u32 	[%rd8+4], %r62;
	add.s32 	%r93, %r1, -15;
	add.s32 	%r4, %r62, -15;
	add.s32 	%r5, %r1, 14;
	add.s32 	%r66, %r62, -10;
	mul.lo.s32 	%r6, %r53, %r66;
	shl.b32 	%r7, %r53, 3;
	add.s32 	%r67, %r62, -11;
	mul.lo.s32 	%r8, %r53, %r67;
	add.s32 	%r68, %r62, -12;
	mul.lo.s32 	%r9, %r53, %r68;
	add.s32 	%r69, %r62, -13;
	mul.lo.s32 	%r10, %r53, %r69;
	add.s32 	%r70, %r62, -14;
	mul.lo.s32 	%r11, %r53, %r70;
	mul.lo.s32 	%r12, %r53, %r4;
	add.s32 	%r71, %r62, -8;
	mul.lo.s32 	%r13, %r53, %r71;
	add.s32 	%r72, %r62, -9;
	mul.lo.s32 	%r14, %r53, %r72;
$L__BB0_3:
	mov.u32 	%r15, %r93;
	add.s32 	%r102, %r6, %r15;
	add.s32 	%r101, %r8, %r15;
	add.s32 	%r100, %r9, %r15;
	add.s32 	%r99, %r10, %r15;
	add.s32 	%r98, %r11, %r15;
	add.s32 	%r97, %r12, %r15;
	add.s32 	%r96, %r13, %r15;
	add.s32 	%r95, %r14, %r15;
	mov.b32 	%r94, -12;
	mov.u32 	%r103, %r4;
$L__BB0_4:
	.pragma "nounroll";
	setp.ge.s32 	%p5, %r15, %r53;
	setp.ge.s32 	%p6, %r103, %r55;
	or.pred  	%p7, %p5, %p6;
	@%p7 bra 	$L__BB0_6;
	mul.wide.s32 	%rd9, %r97, 4;
	add.s64 	%rd10, %rd1, %rd9;
	mov.b32 	%r74, 0;
	st.global.u32 	[%rd10], %r74;
$L__BB0_6:
	add.s32 	%r34, %r103, 1;
	setp.ge.s32 	%p9, %r34, %r55;
	or.pred  	%p10, %p5, %p9;
	@%p10 bra 	$L__BB0_8;
	mul.wide.s32 	%rd11, %r98, 4;
	add.s64 	%rd12, %rd1, %rd11;
	mov.b32 	%r75, 0;
	st.global.u32 	[%rd12], %r75;
$L__BB0_8:
	add.s32 	%r35, %r34, 1;
	setp.ge.s32 	%p12, %r35, %r55;
	or.pred  	%p13, %p5, %p12;
	@%p13 bra 	$L__BB0_10;
	mul.wide.s32 	%rd13, %r99, 4;
	add.s64 	%rd14, %rd1, %rd13;
	mov.b32 	%r76, 0;
	st.global.u32 	[%rd14], %r76;
$L__BB0_10:
	add.s32 	%r36, %r35, 1;
	setp.ge.s32 	%p15, %r36, %r55;
	or.pred  	%p16, %p5, %p15;
	@%p16 bra 	$L__BB0_12;
	mul.wide.s32 	%rd15, %r100, 4;
	add.s64 	%rd16, %rd1, %rd15;
	mov.b32 	%r77, 0;
	st.global.u32 	[%rd16], %r77;
$L__BB0_12:
	add.s32 	%r37, %r36, 1;
	setp.ge.s32 	%p18, %r37, %r55;
	or.pred  	%p19, %p5, %p18;
	@%p19 bra 	$L__BB0_14;
	mul.wide.s32 	%rd17, %r101, 4;
	add.s64 	%rd18, %rd1, %rd17;
	mov.b32 	%r78, 0;
	st.global.u32 	[%rd18], %r78;
$L__BB0_14:
	add.s32 	%r38, %r37, 1;
	setp.ge.s32 	%p21, %r38, %r55;
	or.pred  	%p22, %p5, %p21;
	@%p22 bra 	$L__BB0_16;
	mul.wide.s32 	%rd19, %r102, 4;
	add.s64 	%rd20, %rd1, %rd19;
	mov.b32 	%r79, 0;
	st.global.u32 	[%rd20], %r79;
$L__BB0_16:
	add.s32 	%r39, %r38, 1;
	setp.ge.s32 	%p24, %r39, %r55;
	or.pred  	%p25, %p5, %p24;
	@%p25 bra 	$L__BB0_18;
	mul.wide.s32 	%rd21, %r95, 4;
	add.s64 	%rd22, %rd1, %rd21;
	mov.b32 	%r80, 0;
	st.global.u32 	[%rd22], %r80;
$L__BB0_18:
	add.s32 	%r40, %r39, 1;
	setp.ge.s32 	%p27, %r40, %r55;
	or.pred  	%p28, %p5, %p27;
	@%p28 bra 	$L__BB0_20;
	mul.wide.s32 	%rd23, %r96, 4;
	add.s64 	%rd24, %rd1, %rd23;
	mov.b32 	%r81, 0;
	st.global.u32 	[%rd24], %r81;
$L__BB0_20:
	add.s32 	%r41, %r103, 8;
	add.s32 	%r102, %r102, %r7;
	add.s32 	%r101, %r101, %r7;
	add.s32 	%r100, %r100, %r7;
	add.s32 	%r99, %r99, %r7;
	add.s32 	%r98, %r98, %r7;
	add.s32 	%r97, %r97, %r7;
	add.s32 	%r96, %r96, %r7;
	add.s32 	%r95, %r95, %r7;
	add.s32 	%r94, %r94, 8;
	setp.ne.s32 	%p29, %r94, 12;
	add.s32 	%r103, %r40, 1;
	@%p29 bra 	$L__BB0_4;
	setp.ge.s32 	%p30, %r15, %r53;
	setp.ge.s32 	%p31, %r41, %r55;
	or.pred  	%p32, %p30, %p31;
	@%p32 bra 	$L__BB0_23;
	mul.wide.s32 	%rd25, %r97, 4;
	add.s64 	%rd26, %rd1, %rd25;
	mov.b32 	%r82, 0;
	st.global.u32 	[%rd26], %r82;
$L__BB0_23:
	setp.ge.s32 	%p33, %r15, %r53;
	add.s32 	%r83, %r41, 1;
	setp.ge.s32 	%p34, %r83, %r55;
	or.pred  	%p35, %p33, %p34;
	@%p35 bra 	$L__BB0_25;
	mul.wide.s32 	%rd27, %r98, 4;
	add.s64 	%rd28, %rd1, %rd27;
	mov.b32 	%r84, 0;
	st.global.u32 	[%rd28], %r84;
$L__BB0_25:
	setp.ge.s32 	%p36, %r15, %r53;
	add.s32 	%r85, %r41, 2;
	setp.ge.s32 	%p37, %r85, %r55;
	or.pred  	%p38, %p36, %p37;
	@%p38 bra 	$L__BB0_27;
	mul.wide.s32 	%rd29, %r99, 4;
	add.s64 	%rd30, %rd1, %rd29;
	mov.b32 	%r86, 0;
	st.global.u32 	[%rd30], %r86;
$L__BB0_27:
	setp.ge.s32 	%p39, %r15, %r53;
	add.s32 	%r87, %r41, 3;
	setp.ge.s32 	%p40, %r87, %r55;
	or.pred  	%p41, %p39, %p40;
	@%p41 bra 	$L__BB0_29;
	mul.wide.s32 	%rd31, %r100, 4;
	add.s64 	%rd32, %rd1, %rd31;
	mov.b32 	%r88, 0;
	st.global.u32 	[%rd32], %r88;
$L__BB0_29:
	setp.ge.s32 	%p42, %r15, %r53;
	add.s32 	%r89, %r41, 4;
	setp.ge.s32 	%p43, %r89, %r55;
	or.pred  	%p44, %p42, %p43;
	@%p44 bra 	$L__BB0_31;
	mul.wide.s32 	%rd33, %r101, 4;
	add.s64 	%rd34, %rd1, %rd33;
	mov.b32 	%r90, 0;
	st.global.u32 	[%rd34], %r90;
$L__BB0_31:
	setp.ge.s32 	%p45, %r15, %r53;
	add.s32 	%r91, %r41, 5;
	setp.ge.s32 	%p46, %r91, %r55;
	or.pred  	%p47, %p45, %p46;
	@%p47 bra 	$L__BB0_33;
	mul.wide.s32 	%rd35, %r102, 4;
	add.s64 	%rd36, %rd1, %rd35;
	mov.b32 	%r92, 0;
	st.global.u32 	[%rd36], %r92;
$L__BB0_33:
	add.s32 	%r93, %r15, 1;
	setp.lt.s32 	%p48, %r15, %r5;
	@%p48 bra 	$L__BB0_3;
$L__BB0_34:
	ret;

}


// ===== COMPILED SASS (sm_100) =====

	.target	sm_100

	.elftype	@"ET_EXEC"


//--------------------- .note.nv.tkinfo           --------------------------
	.section	.note.nv.tkinfo,"",@"SHT_NOTE"
	.sectionflags	@"SHF_NOTE_NV_TKINFO"
	.tkinfo
        /*0018*/ 	.word	0x00000002
        /*0030*/ 	.string	""
        /*0030*/ 	.string	"ptxas"
        /*0030*/ 	.string	"Cuda compilation tools, release 13.0, V13.0.88"
        /*0030*/ 	.string	"Build cuda_13.0.r13.0/compiler.36424714_0"
        /*0030*/ 	.string	"-arch sm_100 -m 64 "



//--------------------- .note.nv.cuinfo           --------------------------
	.section	.note.nv.cuinfo,"",@"SHT_NOTE"
	.sectionflags	@"SHF_NOTE_NV_CUINFO"
        /*0018*/ 	.short	0x0002
        /*001a*/ 	.short	0x0064
        /*001c*/ 	.short	0x0082
	.zero		2


//--------------------- .nv.info                  --------------------------
	.section	.nv.info,"",@"SHT_CUDA_INFO"
	.align	4


	//----- nvinfo : EIATTR_REGCOUNT
	.align		4
        /*0000*/ 	.byte	0x04, 0x2f
        /*0002*/ 	.short	(.L_1 - .L_0)
	.align		4
.L_0:
        /*0004*/ 	.word	index@(_Z16getLineFromAccumPjiiPiS0_)
        /*0008*/ 	.word	0x0000001f


	//----- nvinfo : EIATTR_FRAME_SIZE
	.align		4
.L_1:
        /*000c*/ 	.byte	0x04, 0x11
        /*000e*/ 	.short	(.L_3 - .L_2)
	.align		4
.L_2:
        /*0010*/ 	.word	index@(_Z16getLineFromAccumPjiiPiS0_)
        /*0014*/ 	.word	0x00000000


	//----- nvinfo : EIATTR_MIN_STACK_SIZE
	.align		4
.L_3:
        /*0018*/ 	.byte	0x04, 0x12
        /*001a*/ 	.short	(.L_5 - .L_4)
	.align		4
.L_4:
        /*001c*/ 	.word	index@(_Z16getLineFromAccumPjiiPiS0_)
        /*0020*/ 	.word	0x00000000
.L_5:


//--------------------- .nv.compat                --------------------------
	.section	.nv.compat,"",@"SHT_CUDA_COMPAT_INFO"
	.align	4
        /*0000*/ 	.byte	0x02, 0x09, 0x00, 0x00, 0x02, 0x02, 0x01, 0x00, 0x02, 0x05, 0x05, 0x00, 0x03, 0x07, 0x01, 0x01
        /*0010*/ 	.byte	0x02, 0x03, 0x00, 0x00, 0x02, 0x06, 0x01, 0x00, 0x04, 0x0b, 0x08, 0x00, 0x09, 0x00, 0x00, 0x00
        /*0020*/ 	.byte	0x00, 0x00, 0x00, 0x00


//--------------------- .nv.info._Z16getLineFromAccumPjiiPiS0_ --------------------------
	.section	.nv.info._Z16getLineFromAccumPjiiPiS0_,"",@"SHT_CUDA_INFO"
	.sectionflags	@""
	.align	4


	//----- nvinfo : EIATTR_CUDA_API_VERSION
	.align		4
        /*0000*/ 	.byte	0x04, 0x37
        /*0002*/ 	.short	(.L_7 - .L_6)
.L_6:
        /*0004*/ 	.word	0x00000082


	//----- nvinfo : EIATTR_KPARAM_INFO
	.align		4
.L_7:
        /*0008*/ 	.byte	0x04, 0x17
        /*000a*/ 	.short	(.L_9 - .L_8)
.L_8:
        /*000c*/ 	.word	0x00000000
        /*0010*/ 	.short	0x0004
        /*0012*/ 	.short	0x0018
        /*0014*/ 	.byte	0x00, 0xf5, 0x21, 0x00


	//----- nvinfo : EIATTR_KPARAM_INFO
	.align		4
.L_9:
        /*0018*/ 	.byte	0x04, 0x17
        /*001a*/ 	.short	(.L_11 - .L_10)
.L_10:
        /*001c*/ 	.word	0x00000000
        /*0020*/ 	.short	0x0003
        /*0022*/ 	.short	0x0010
        /*0024*/ 	.byte	0x00, 0xf5, 0x21, 0x00


	//----- nvinfo : EIATTR_KPARAM_INFO
	.align		4
.L_11:
        /*0028*/ 	.byte	0x04, 0x17
        /*002a*/ 	.short	(.L_13 - .L_12)
.L_12:
        /*002c*/ 	.word	0x00000000
        /*0030*/ 	.short	0x0002
        /*0032*/ 	.short	0x000c
        /*0034*/ 	.byte	0x00, 0xf0, 0x11, 0x00


	//----- nvinfo : EIATTR_KPARAM_INFO
	.align		4
.L_13:
        /*0038*/ 	.byte	0x04, 0x17
        /*003a*/ 	.short	(.L_15 - .L_14)
.L_14:
        /*003c*/ 	.word	0x00000000
        /*0040*/ 	.short	0x0001
        /*0042*/ 	.short	0x0008
        /*0044*/ 	.byte	0x00, 0xf0, 0x11, 0x00


	//----- nvinfo : EIATTR_KPARAM_INFO
	.align		4
.L_15:
        /*0048*/ 	.byte	0x04, 0x17
        /*004a*/ 	.short	(.L_17 - .L_16)
.L_16:
        /*004c*/ 	.word	0x00000000
        /*0050*/ 	.short	0x0000
        /*0052*/ 	.short	0x0000
        /*0054*/ 	.byte	0x00, 0xf5, 0x21, 0x00


	//----- nvinfo : EIATTR_SPARSE_MMA_MASK
	.align		4
.L_17:
        /*0058*/ 	.byte	0x03, 0x50
        /*005a*/ 	.short	0x0000


	//----- nvinfo : EIATTR_MAXREG_COUNT
	.align		4
        /*005c*/ 	.byte	0x03, 0x1b
        /*005e*/ 	.short	0x00ff


	//----- nvinfo : EIATTR_MERCURY_ISA_VERSION
	.align		4
        /*0060*/ 	.byte	0x03, 0x5f
        /*0062*/ 	.short	0x0101


	//----- nvinfo : EIATTR_VRC_CTA_INIT_COUNT
	.align		4
        /*0064*/ 	.byte	0x02, 0x4a
	.zero		1
	.zero		1


	//----- nvinfo : EIATTR_EXIT_INSTR_OFFSETS
	.align		4
        /*0068*/ 	.byte	0x04, 0x1c
        /*006a*/ 	.short	(.L_19 - .L_18)


	//   ....[0]....
.L_18:
        /*006c*/ 	.word	0x000000c0


	//   ....[1]....
        /*0070*/ 	.word	0x00000150


	//   ....[2]....
        /*0074*/ 	.word	0x000008c0


	//----- nvinfo : EIATTR_CRS_STACK_SIZE
	.align		4
.L_19:
        /*0078*/ 	.byte	0x04, 0x1e
        /*007a*/ 	.short	(.L_21 - .L_20)
.L_20:
        /*007c*/ 	.word	0x00000000


	//----- nvinfo : EIATTR_CBANK_PARAM_SIZE
	.align		4
.L_21:
        /*0080*/ 	.byte	0x03, 0x19
        /*0082*/ 	.short	0x0020


	//----- nvinfo : EIATTR_PARAM_CBANK
	.align		4
        /*0084*/ 	.byte	0x04, 0x0a
        /*0086*/ 	.short	(.L_23 - .L_22)
	.align		4
.L_22:
        /*0088*/ 	.word	index@(.nv.constant0._Z16getLineFromAccumPjiiPiS0_)
        /*008c*/ 	.short	0x0380
        /*008e*/ 	.short	0x0020


	//----- nvinfo : EIATTR_SW_WAR
	.align		4
.L_23:
        /*0090*/ 	.byte	0x04, 0x36
        /*0092*/ 	.short	(.L_25 - .L_24)
.L_24:
        /*0094*/ 	.word	0x00000008
.L_25:


//--------------------- .nv.callgraph             --------------------------
	.section	.nv.callgraph,"",@"SHT_CUDA_CALLGRAPH"
	.align	4
	.sectionentsize	8
	.align		4
        /*0000*/ 	.word	0x00000000
	.align		4
        /*0004*/ 	.word	0xffffffff
	.align		4
        /*0008*/ 	.word	0x00000000
	.align		4
        /*000c*/ 	.word	0xfffffffe
	.align		4
        /*0010*/ 	.word	0x00000000
	.align		4
        /*0014*/ 	.word	0xfffffffd
	.align		4
        /*0018*/ 	.word	0x00000000
	.align		4
        /*001c*/ 	.word	0xfffffffc


//--------------------- .text._Z16getLineFromAccumPjiiPiS0_ --------------------------
	.section	.text._Z16getLineFromAccumPjiiPiS0_,"ax",@progbits
	.align	128
        .global         _Z16getLineFromAccumPjiiPiS0_
        .type           _Z16getLineFromAccumPjiiPiS0_,@function
        .size           _Z16getLineFromAccumPjiiPiS0_,(.L_x_3 - _Z16getLineFromAccumPjiiPiS0_)
        .other          _Z16getLineFromAccumPjiiPiS0_,@"STO_CUDA_ENTRY STV_DEFAULT"
_Z16getLineFromAccumPjiiPiS0_:
.text._Z16getLineFromAccumPjiiPiS0_:
[----:B------:R-:W-:Y:S01]  /*0000*/  LDC R1, c[0x0][0x37c] ;  /* 0x0000df00ff017b82 */ /* 0x000fe20000000800 */
[----:B------:R-:W0:Y:S01]  /*0010*/  S2R R12, SR_CTAID.Y ;  /* 0x00000000000c7919 */ /* 0x000e220000002600 */
[----:B------:R-:W1:Y:S01]  /*0020*/  LDCU UR4, c[0x0][0x360] ;  /* 0x00006c00ff0477ac */ /* 0x000e620008000800 */
[----:B------:R-:W0:Y:S01]  /*0030*/  S2R R3, SR_TID.Y ;  /* 0x0000000000037919 */ /* 0x000e220000002200 */
[----:B------:R-:W0:Y:S01]  /*0040*/  LDCU UR5, c[0x0][0x364] ;  /* 0x00006c80ff0577ac */ /* 0x000e220008000800 */
[----:B------:R-:W1:Y:S01]  /*0050*/  S2R R9, SR_CTAID.X ;  /* 0x0000000000097919 */ /* 0x000e620000002500 */
[----:B------:R-:W2:Y:S01]  /*0060*/  LDCU.64 UR6, c[0x0][0x388] ;  /* 0x00007100ff0677ac */ /* 0x000ea20008000a00 */
[----:B------:R-:W1:Y:S01]  /*0070*/  S2R R0, SR_TID.X ;  /* 0x0000000000007919 */ /* 0x000e620000002100 */
[----:B0-----:R-:W-:-:S05]  /*0080*/  IMAD R12, R12, UR5, R3 ;  /* 0x000000050c0c7c24 */ /* 0x001fca000f8e0203 */
[----:B--2---:R-:W-:Y:S01]  /*0090*/  ISETP.GE.AND P0, PT, R12, UR7, PT ;  /* 0x000000070c007c0c */ /* 0x004fe2000bf06270 */
[----:B-1----:R-:W-:-:S05]  /*00a0*/  IMAD R9, R9, UR4, R0 ;  /* 0x0000000409097c24 */ /* 0x002fca000f8e0200 */
[----:B------:R-:W-:-:S13]  /*00b0*/  ISETP.GE.OR P0, PT, R9, UR6, P0 ;  /* 0x0000000609007c0c */ /* 0x000fda0008706670 */
[----:B------:R-:W-:Y:S05]  /*00c0*/  @P0 EXIT ;  /* 0x000000000000094d */ /* 0x000fea0003800000 */
[----:B------:R-:W0:Y:S01]  /*00d0*/  LDC.64 R4, c[0x0][0x380] ;  /* 0x0000e000ff047b82 */ /* 0x000e220000000a00 */
[----:B------:R-:W1:Y:S01]  /*00e0*/  LDCU.64 UR4, c[0x0][0x358] ;  /* 0x00006b00ff0477ac */ /* 0x000e620008000a00 */
[----:B------:R-:W-:-:S06]  /*00f0*/  IMAD R7, R12, UR6, R9 ;  /* 0x000000060c077c24 */ /* 0x000fcc000f8e0209 */
[----:B------:R-:W2:Y:S01]  /*0100*/  LDC.64 R2, c[0x0][0x398] ;  /* 0x0000e600ff027b82 */ /* 0x000ea20000000a00 */
[----:B0-----:R-:W-:-:S06]  /*0110*/  IMAD.WIDE R4, R7, 0x4, R4 ;  /* 0x0000000407047825 */ /* 0x001fcc00078e0204 */
[----:B-1----:R-:W3:Y:S04]  /*0120*/  LDG.E R5, desc[UR4][R4.64] ;  /* 0x0000000404057981 */ /* 0x002ee8000c1e1900 */
[----:B--2---:R-:W3:Y:S02]  /*0130*/  LDG.E R2, desc[UR4][R2.64] ;  /* 0x0000000402027981 */ /* 0x004ee4000c1e1900 */
[----:B---3--:R-:W-:-:S13]  /*0140*/  ISETP.NE.AND P0, PT, R2, R5, PT ;  /* 0x000000050200720c */ /* 0x008fda0003f05270 */
[----:B------:R-:W-:Y:S05]  /*0150*/  @P0 EXIT ;  /* 0x000000000000094d */ /* 0x000fea0003800000 */
[----:B------:R-:W0:Y:S01]  /*0160*/  LDC.64 R10, c[0x0][0x390] ;  /* 0x0000e400ff0a7b82 */ /* 0x000e220000000a00 */
[C---:B------:R-:W-:Y:S01]  /*0170*/  IADD3 R0, PT, PT, R9.reuse, -0xf, RZ ;  /* 0xfffffff109007810 */ /* 0x040fe20007ffe0ff */
[C---:B------:R-:W-:Y:S01]  /*0180*/  VIADD R3, R12.reuse, 0xfffffff1 ;  /* 0xfffffff10c037836 */ /* 0x040fe20000000000 */
[----:B------:R-:W-:Y:S01]  /*0190*/  IADD3 R2, PT, PT, R9, 0xe, RZ ;  /* 0x0000000e09027810 */ /* 0x000fe20007ffe0ff */
[C---:B------:R-:W-:Y:S01]  /*01a0*/  VIADD R5, R12.reuse, 0xfffffff5 ;  /* 0xfffffff50c057836 */ /* 0x040fe20000000000 */
[C---:B------:R-:W-:Y:S01]  /*01b0*/  IADD3 R4, PT, PT, R12.reuse, -0xa, RZ ;  /* 0xfffffff60c047810 */ /* 0x040fe20007ffe0ff */
[C---:B------:R-:W-:Y:S01]  /*01c0*/  VIADD R7, R12.reuse, 0xfffffff3 ;  /* 0xfffffff30c077836 */ /* 0x040fe20000000000 */
[C---:B------:R-:W-:Y:S01]  /*01d0*/  IADD3 R6, PT, PT, R12.reuse, -0xc, RZ ;  /* 0xfffffff40c067810 */ /* 0x040fe20007ffe0ff */
[----:B------:R-:W1:Y:S01]  /*01e0*/  LDCU UR7, c[0x0][0x38c] ;  /* 0x00007180ff0777ac */ /* 0x000e620008000800 */
[C---:B------:R-:W-:Y:S01]  /*01f0*/  IADD3 R8, PT, PT, R12.reuse, -0xe, RZ ;  /* 0xfffffff20c087810 */ /* 0x040fe20007ffe0ff */
[----:B0-----:R0:W-:Y:S04]  /*0200*/  STG.E desc[UR4][R10.64], R9 ;  /* 0x000000090a007986 */ /* 0x0011e8000c101904 */
[----:B------:R2:W-:Y:S01]  /*0210*/  STG.E desc[UR4][R10.64+0x4], R12 ;  /* 0x0000040c0a007986 */ /* 0x0005e2000c101904 */
[C---:B0-----:R-:W-:Y:S01]  /*0220*/  VIADD R9, R12.reuse, 0xfffffff8 ;  /* 0xfffffff80c097836 */ /* 0x041fe20000000000 */
[----:B-12---:R-:W-:-:S07]  /*0230*/  IADD3 R10, PT, PT, R12, -0x9, RZ ;  /* 0xfffffff70c0a7810 */ /* 0x006fce0007ffe0ff */
.L_x_1:
[----:B------:R-:W0:Y:S01]  /*0240*/  LDCU UR6, c[0x0][0x388] ;  /* 0x00007100ff0677ac */ /* 0x000e220008000800 */
[----:B----4-:R-:W-:Y:S01]  /*0250*/  IMAD.MOV.U32 R26, RZ, RZ, -0xc ;  /* 0xfffffff4ff1a7424 */ /* 0x010fe200078e00ff */
[----:B------:R-:W-:Y:S02]  /*0260*/  MOV R25, R3 ;  /* 0x0000000300197202 */ /* 0x000fe40000000f00 */
[----:B0-----:R-:W-:Y:S01]  /*0270*/  ISETP.GE.AND P0, PT, R0, UR6, PT ;  /* 0x0000000600007c0c */ /* 0x001fe2000bf06270 */
[--C-:B------:R-:W-:Y:S02]  /*0280*/  IMAD R23, R4, UR6, R0.reuse ;  /* 0x0000000604177c24 */ /* 0x100fe4000f8e0200 */
[--C-:B------:R-:W-:Y:S02]  /*0290*/  IMAD R18, R5, UR6, R0.reuse ;  /* 0x0000000605127c24 */ /* 0x100fe4000f8e0200 */
[--C-:B------:R-:W-:Y:S02]  /*02a0*/  IMAD R19, R6, UR6, R0.reuse ;  /* 0x0000000606137c24 */ /* 0x100fe4000f8e0200 */
[----:B------:R-:W-:-:S02]  /*02b0*/  IMAD R20, R7, UR6, R0 ;  /* 0x0000000607147c24 */ /* 0x000fc4000f8e0200 */
[--C-:B------:R-:W-:Y:S02]  /*02c0*/  IMAD R21, R8, UR6, R0.reuse ;  /* 0x0000000608157c24 */ /* 0x100fe4000f8e0200 */
[--C-:B------:R-:W-:Y:S02]  /*02d0*/  IMAD R11, R3, UR6, R0.reuse ;  /* 0x00000006030b7c24 */ /* 0x100fe4000f8e0200 */
[--C-:B------:R-:W-:Y:S02]  /*02e0*/  IMAD R22, R9, UR6, R0.reuse ;  /* 0x0000000609167c24 */ /* 0x100fe4000f8e0200 */
[----:B------:R-:W-:-:S07]  /*02f0*/  IMAD R24, R10, UR6, R0 ;  /* 0x000000060a187c24 */ /* 0x000fce000f8e0200 */
.L_x_0:
[C---:B------:R-:W-:Y:S01]  /*0300*/  ISETP.GE.OR P1, PT, R25.reuse, UR7, P0 ;  /* 0x0000000719007c0c */ /* 0x040fe20008726670 */
[C---:B0-----:R-:W-:Y:S01]  /*0310*/  VIADD R14, R25.reuse, 0x1 ;  /* 0x00000001190e7836 */ /* 0x041fe20000000000 */
[C---:B------:R-:W-:Y:S01]  /*0320*/  IADD3 R16, PT, PT, R25.reuse, 0x2, RZ ;  /* 0x0000000219107810 */ /* 0x040fe20007ffe0ff */
[C---:B------:R-:W-:Y:S01]  /*0330*/  VIADD R27, R25.reuse, 0x7 ;  /* 0x00000007191b7836 */ /* 0x040fe20000000000 */
[----:B------:R-:W-:Y:S01]  /*0340*/  IADD3 R26, PT, PT, R26, 0x8, RZ ;  /* 0x000000081a1a7810 */ /* 0x000fe20007ffe0ff */
[C---:B------:R-:W-:Y:S01]  /*0350*/  VIADD R28, R25.reuse, 0x8 ;  /* 0x00000008191c7836 */ /* 0x040fe20000000000 */
[----:B------:R-:W-:Y:S02]  /*0360*/  ISETP.GE.OR P2, PT, R14, UR7, P0 ;  /* 0x000000070e007c0c */ /* 0x000fe40008746670 */
[----:B------:R-:W-:Y:S01]  /*0370*/  ISETP.GE.OR P3, PT, R16, UR7, P0 ;  /* 0x0000000710007c0c */ /* 0x000fe20008766670 */
[----:B------:R-:W-:-:S04]  /*0380*/  VIADD R16, R25, 0x3 ;  /* 0x0000000319107836 */ /* 0x000fc80000000000 */
[----:B------:R-:W0:Y:S01]  /*0390*/  @!P1 LDC.64 R12, c[0x0][0x380] ;  /* 0x0000e000ff0c9b82 */ /* 0x000e220000000a00 */
[----:B------:R-:W-:Y:S02]  /*03a0*/  ISETP.GE.OR P4, PT, R16, UR7, P0 ;  /* 0x0000000710007c0c */ /* 0x000fe40008786670 */
[----:B------:R-:W-:-:S05]  /*03b0*/  IADD3 R16, PT, PT, R25, 0x4, RZ ;  /* 0x0000000419107810 */ /* 0x000fca0007ffe0ff */
[----:B------:R-:W1:Y:S01]  /*03c0*/  @!P2 LDC.64 R14, c[0x0][0x380] ;  /* 0x0000e000ff0eab82 */ /* 0x000e620000000a00 */
[----:B0-----:R-:W-:-:S05]  /*03d0*/  @!P1 IMAD.WIDE R12, R11, 0x4, R12 ;  /* 0x000000040b0c9825 */ /* 0x001fca00078e020c */
[----:B------:R0:W-:Y:S01]  /*03e0*/  @!P1 STG.E desc[UR4][R12.64], RZ ;  /* 0x000000ff0c009986 */ /* 0x0001e2000c101904 */
[----:B------:R-:W-:Y:S01]  /*03f0*/  ISETP.GE.OR P1, PT, R16, UR7, P0 ;  /* 0x0000000710007c0c */ /* 0x000fe20008726670 */
[----:B------:R-:W-:Y:S02]  /*0400*/  VIADD R16, R25, 0x5 ;  /* 0x0000000519107836 */ /* 0x000fe40000000000 */
[----:B-1----:R-:W-:-:S05]  /*0410*/  @!P2 IMAD.WIDE R14, R21, 0x4, R14 ;  /* 0x00000004150ea825 */ /* 0x002fca00078e020e */
[----:B------:R1:W-:Y:S01]  /*0420*/  @!P2 STG.E desc[UR4][R14.64], RZ ;  /* 0x000000ff0e00a986 */ /* 0x0003e2000c101904 */
[----:B0-----:R-:W0:Y:S01]  /*0430*/  @!P3 LDC.64 R12, c[0x0][0x380] ;  /* 0x0000e000ff0cbb82 */ /* 0x001e220000000a00 */
[----:B------:R-:W-:Y:S02]  /*0440*/  ISETP.GE.OR P2, PT, R16, UR7, P0 ;  /* 0x0000000710007c0c */ /* 0x000fe40008746670 */
[----:B------:R-:W-:-:S05]  /*0450*/  IADD3 R16, PT, PT, R25, 0x6, RZ ;  /* 0x0000000619107810 */ /* 0x000fca0007ffe0ff */
[----:B-1----:R-:W1:Y:S01]  /*0460*/  @!P4 LDC.64 R14, c[0x0][0x380] ;  /* 0x0000e000ff0ecb82 */ /* 0x002e620000000a00 */
[----:B0-----:R-:W-:-:S05]  /*0470*/  @!P3 IMAD.WIDE R12, R20, 0x4, R12 ;  /* 0x00000004140cb825 */ /* 0x001fca00078e020c */
[----:B------:R0:W-:Y:S01]  /*0480*/  @!P3 STG.E desc[UR4][R12.64], RZ ;  /* 0x000000ff0c00b986 */ /* 0x0001e2000c101904 */
[----:B------:R-:W-:Y:S02]  /*0490*/  ISETP.GE.OR P3, PT, R16, UR7, P0 ;  /* 0x0000000710007c0c */ /* 0x000fe40008766670 */
[----:B------:R-:W2:Y:S01]  /*04a0*/  @!P2 LDC.64 R16, c[0x0][0x380] ;  /* 0x0000e000ff10ab82 */ /* 0x000ea20000000a00 */
[----:B-1----:R-:W-:-:S05]  /*04b0*/  @!P4 IMAD.WIDE R14, R19, 0x4, R14 ;  /* 0x00000004130ec825 */ /* 0x002fca00078e020e */
[----:B------:R1:W-:Y:S01]  /*04c0*/  @!P4 STG.E desc[UR4][R14.64], RZ ;  /* 0x000000ff0e00c986 */ /* 0x0003e2000c101904 */
[----:B------:R-:W-:Y:S01]  /*04d0*/  ISETP.GE.OR P4, PT, R27, UR7, P0 ;  /* 0x000000071b007c0c */ /* 0x000fe20008786670 */
[----:B0-----:R-:W0:Y:S01]  /*04e0*/  @!P1 LDC.64 R12, c[0x0][0x380] ;  /* 0x0000e000ff0c9b82 */ /* 0x001e220000000a00 */
[----:B------:R-:W-:Y:S01]  /*04f0*/  MOV R27, R25 ;  /* 0x00000019001b7202 */ /* 0x000fe20000000f00 */
[----:B------:R-:W-:-:S10]  /*0500*/  IMAD.MOV.U32 R25, RZ, RZ, R28 ;  /* 0x000000ffff197224 */ /* 0x000fd400078e001c */
[----:B-1----:R-:W1:Y:S01]  /*0510*/  @!P4 LDC.64 R14, c[0x0][0x380] ;  /* 0x0000e000ff0ecb82 */ /* 0x002e620000000a00 */
[----:B--2---:R-:W-:-:S04]  /*0520*/  @!P2 IMAD.WIDE R16, R23, 0x4, R16 ;  /* 0x000000041710a825 */ /* 0x004fc800078e0210 */
[----:B0-----:R-:W-:-:S05]  /*0530*/  @!P1 IMAD.WIDE R12, R18, 0x4, R12 ;  /* 0x00000004120c9825 */ /* 0x001fca00078e020c */
[----:B------:R0:W-:Y:S01]  /*0540*/  @!P1 STG.E desc[UR4][R12.64], RZ ;  /* 0x000000ff0c009986 */ /* 0x0001e2000c101904 */
[----:B------:R-:W-:-:S03]  /*0550*/  ISETP.NE.AND P1, PT, R26, 0xc, PT ;  /* 0x0000000c1a00780c */ /* 0x000fc60003f25270 */
[----:B------:R2:W-:Y:S01]  /*0560*/  @!P2 STG.E desc[UR4][R16.64], RZ ;  /* 0x000000ff1000a986 */ /* 0x0005e2000c101904 */
[----:B-1----:R-:W-:Y:S01]  /*0570*/  @!P4 IMAD.WIDE R14, R22, 0x4, R14 ;  /* 0x00000004160ec825 */ /* 0x002fe200078e020e */
[----:B0-----:R-:W0:Y:S08]  /*0580*/  @!P3 LDC.64 R12, c[0x0][0x380] ;  /* 0x0000e000ff0cbb82 */ /* 0x001e300000000a00 */
[----:B--2---:R-:W1:Y:S01]  /*0590*/  LDC R16, c[0x0][0x388] ;  /* 0x0000e200ff107b82 */ /* 0x004e620000000800 */
[----:B0-----:R-:W-:-:S05]  /*05a0*/  @!P3 IMAD.WIDE R12, R24, 0x4, R12 ;  /* 0x00000004180cb825 */ /* 0x001fca00078e020c */
[----:B------:R0:W-:Y:S01]  /*05b0*/  @!P3 STG.E desc[UR4][R12.64], RZ ;  /* 0x000000ff0c00b986 */ /* 0x0001e2000c101904 */
[----:B-1----:R-:W-:-:S03]  /*05c0*/  LEA R11, R16, R11, 0x3 ;  /* 0x0000000b100b7211 */ /* 0x002fc600078e18ff */
[----:B------:R0:W-:Y:S01]  /*05d0*/  @!P4 STG.E desc[UR4][R14.64], RZ ;  /* 0x000000ff0e00c986 */ /* 0x0001e2000c101904 */
[C---:B------:R-:W-:Y:S01]  /*05e0*/  IMAD R23, R16.reuse, 0x8, R23 ;  /* 0x0000000810177824 */ /* 0x040fe200078e0217 */
[C---:B------:R-:W-:Y:S01]  /*05f0*/  LEA R18, R16.reuse, R18, 0x3 ;  /* 0x0000001210127211 */ /* 0x040fe200078e18ff */
[C---:B------:R-:W-:Y:S01]  /*0600*/  IMAD R19, R16.reuse, 0x8, R19 ;  /* 0x0000000810137824 */ /* 0x040fe200078e0213 */
[C---:B------:R-:W-:Y:S01]  /*0610*/  LEA R20, R16.reuse, R20, 0x3 ;  /* 0x0000001410147211 */ /* 0x040fe200078e18ff */
[C---:B------:R-:W-:Y:S01]  /*0620*/  IMAD R21, R16.reuse, 0x8, R21 ;  /* 0x0000000810157824 */ /* 0x040fe200078e0215 */
[C---:B------:R-:W-:Y:S01]  /*0630*/  LEA R22, R16.reuse, R22, 0x3 ;  /* 0x0000001610167211 */ /* 0x040fe200078e18ff */
[----:B------:R-:W-:Y:S01]  /*0640*/  IMAD R24, R16, 0x8, R24 ;  /* 0x0000000810187824 */ /* 0x000fe200078e0218 */
[----:B------:R-:W-:Y:S06]  /*0650*/  @P1 BRA `(.L_x_0) ;  /* 0xfffffffc00281947 */ /* 0x000fec000383ffff */
[----:B------:R-:W-:Y:S01]  /*0660*/  ISETP.GE.AND P0, PT, R28, UR7, PT ;  /* 0x000000071c007c0c */ /* 0x000fe2000bf06270 */
[C---:B0-----:R-:W-:Y:S01]  /*0670*/  VIADD R15, R27.reuse, 0xa ;  /* 0x0000000a1b0f7836 */ /* 0x041fe20000000000 */
[C---:B------:R-:W-:Y:S01]  /*0680*/  IADD3 R14, PT, PT, R27.reuse, 0x9, RZ ;  /* 0x000000091b0e7810 */ /* 0x040fe20007ffe0ff */
[C---:B------:R-:W-:Y:S01]  /*0690*/  VIADD R22, R27.reuse, 0xc ;  /* 0x0000000c1b167836 */ /* 0x040fe20000000000 */
[----:B------:R-:W-:Y:S02]  /*06a0*/  ISETP.GE.OR P0, PT, R0, R16, P0 ;  /* 0x000000100000720c */ /* 0x000fe40000706670 */
[C---:B------:R-:W-:Y:S02]  /*06b0*/  IADD3 R17, PT, PT, R27.reuse, 0xb, RZ ;  /* 0x0000000b1b117810 */ /* 0x040fe40007ffe0ff */
[----:B------:R-:W-:Y:S02]  /*06c0*/  ISETP.GE.AND P3, PT, R14, UR7, PT ;  /* 0x000000070e007c0c */ /* 0x000fe4000bf66270 */
[----:B------:R-:W-:-:S02]  /*06d0*/  IADD3 R14, PT, PT, R27, 0xd, RZ ;  /* 0x0000000d1b0e7810 */ /* 0x000fc40007ffe0ff */
[----:B------:R-:W-:Y:S02]  /*06e0*/  ISETP.GE.AND P2, PT, R15, UR7, PT ;  /* 0x000000070f007c0c */ /* 0x000fe4000bf46270 */
[----:B------:R-:W-:Y:S02]  /*06f0*/  ISETP.GE.AND P5, PT, R17, UR7, PT ;  /* 0x0000000711007c0c */ /* 0x000fe4000bfa6270 */
[----:B------:R-:W-:Y:S01]  /*0700*/  ISETP.GE.AND P4, PT, R22, UR7, PT ;  /* 0x0000000716007c0c */ /* 0x000fe2000bf86270 */
[----:B------:R-:W0:Y:S01]  /*0710*/  @!P0 LDC.64 R12, c[0x0][0x380] ;  /* 0x0000e000ff0c8b82 */ /* 0x000e220000000a00 */
[----:B------:R-:W-:Y:S02]  /*0720*/  ISETP.GE.AND P1, PT, R14, UR7, PT ;  /* 0x000000070e007c0c */ /* 0x000fe4000bf26270 */
[CC--:B------:R-:W-:Y:S02]  /*0730*/  ISETP.GE.OR P3, PT, R0.reuse, R16.reuse, P3 ;  /* 0x000000100000720c */ /* 0x0c0fe40001f66670 */
[----:B------:R-:W-:-:S02]  /*0740*/  ISETP.GE.OR P2, PT, R0, R16, P2 ;  /* 0x000000100000720c */ /* 0x000fc40001746670 */
[CC--:B------:R-:W-:Y:S02]  /*0750*/  ISETP.GE.OR P5, PT, R0.reuse, R16.reuse, P5 ;  /* 0x000000100000720c */ /* 0x0c0fe40002fa6670 */
[CC--:B------:R-:W-:Y:S02]  /*0760*/  ISETP.GE.OR P4, PT, R0.reuse, R16.reuse, P4 ;  /* 0x000000100000720c */ /* 0x0c0fe40002786670 */
[----:B------:R-:W-:-:S05]  /*0770*/  ISETP.GE.OR P1, PT, R0, R16, P1 ;  /* 0x000000100000720c */ /* 0x000fca0000f26670 */
[----:B------:R-:W1:Y:S01]  /*0780*/  @!P3 LDC.64 R26, c[0x0][0x380] ;  /* 0x0000e000ff1abb82 */ /* 0x000e620000000a00 */
[----:B0-----:R-:W-:-:S07]  /*0790*/  @!P0 IMAD.WIDE R12, R11, 0x4, R12 ;  /* 0x000000040b0c8825 */ /* 0x001fce00078e020c */
[----:B------:R-:W0:Y:S01]  /*07a0*/  @!P2 LDC.64 R24, c[0x0][0x380] ;  /* 0x0000e000ff18ab82 */ /* 0x000e220000000a00 */
[----:B------:R2:W-:Y:S01]  /*07b0*/  @!P0 STG.E desc[UR4][R12.64], RZ ;  /* 0x000000ff0c008986 */ /* 0x0005e2000c101904 */
[C---:B------:R-:W-:Y:S01]  /*07c0*/  ISETP.GE.AND P0, PT, R0.reuse, R2, PT ;  /* 0x000000020000720c */ /* 0x040fe20003f06270 */
[----:B------:R-:W-:-:S05]  /*07d0*/  VIADD R0, R0, 0x1 ;  /* 0x0000000100007836 */ /* 0x000fca0000000000 */
[----:B------:R-:W3:Y:S01]  /*07e0*/  @!P5 LDC.64 R16, c[0x0][0x380] ;  /* 0x0000e000ff10db82 */ /* 0x000ee20000000a00 */
[----:B-1----:R-:W-:-:S07]  /*07f0*/  @!P3 IMAD.WIDE R26, R21, 0x4, R26 ;  /* 0x00000004151ab825 */ /* 0x002fce00078e021a */
[----:B------:R-:W1:Y:S01]  /*0800*/  @!P4 LDC.64 R14, c[0x0][0x380] ;  /* 0x0000e000ff0ecb82 */ /* 0x000e620000000a00 */
[----:B------:R4:W-:Y:S07]  /*0810*/  @!P3 STG.E desc[UR4][R26.64], RZ ;  /* 0x000000ff1a00b986 */ /* 0x0009ee000c101904 */
[----:B--2---:R-:W2:Y:S01]  /*0820*/  @!P1 LDC.64 R12, c[0x0][0x380] ;  /* 0x0000e000ff0c9b82 */ /* 0x004ea20000000a00 */
[----:B0-----:R-:W-:-:S05]  /*0830*/  @!P2 IMAD.WIDE R24, R20, 0x4, R24 ;  /* 0x000000041418a825 */ /* 0x001fca00078e0218 */
[----:B------:R4:W-:Y:S01]  /*0840*/  @!P2 STG.E desc[UR4][R24.64], RZ ;  /* 0x000000ff1800a986 */ /* 0x0009e2000c101904 */
[----:B---3--:R-:W-:-:S05]  /*0850*/  @!P5 IMAD.WIDE R16, R19, 0x4, R16 ;  /* 0x000000041310d825 */ /* 0x008fca00078e0210 */
[----:B------:R4:W-:Y:S01]  /*0860*/  @!P5 STG.E desc[UR4][R16.64], RZ ;  /* 0x000000ff1000d986 */ /* 0x0009e2000c101904 */
[----:B-1----:R-:W-:-:S05]  /*0870*/  @!P4 IMAD.WIDE R14, R18, 0x4, R14 ;  /* 0x00000004120ec825 */ /* 0x002fca00078e020e */
[----:B------:R4:W-:Y:S01]  /*0880*/  @!P4 STG.E desc[UR4][R14.64], RZ ;  /* 0x000000ff0e00c986 */ /* 0x0009e2000c101904 */
[----:B--2---:R-:W-:-:S05]  /*0890*/  @!P1 IMAD.WIDE R18, R23, 0x4, R12 ;  /* 0x0000000417129825 */ /* 0x004fca00078e020c */
[----:B------:R4:W-:Y:S01]  /*08a0*/  @!P1 STG.E desc[UR4][R18.64], RZ ;  /* 0x000000ff12009986 */ /* 0x0009e2000c101904 */
[----:B------:R-:W-:Y:S05]  /*08b0*/  @!P0 BRA `(.L_x_1) ;  /* 0xfffffff800608947 */ /* 0x000fea000383ffff */
[----:B------:R-:W-:Y:S05]  /*08c0*/  EXIT ;  /* 0x000000000000794d */ /* 0x000fea0003800000 */
.L_x_2:
[----:B------:R-:W-:-:S00]  /*08d0*/  BRA `(.L_x_2) ;  /* 0xfffffffc00fc7947 */ /* 0x000fc0000383ffff */
[----:B------:R-:W-:-:S00]  /*08e0*/  NOP ;  /* 0x0000000000007918 */ /* 0x000fc00000000000 */
        /* <DEDUP_REMOVED lines=9> */
.L_x_3:


//--------------------- .nv.shared.reserved.0     --------------------------
	.section	.nv.shared.reserved.0,"aw",@nobits
	.weak		__nv_reservedSMEM_offset_0_alias
	.size		__nv_reservedSMEM_offset_0_alias, 0, 64
	.other		__nv_reservedSMEM_offset_0_alias,@"STO_CUDA_RESERVED_SHARED STV_DEFAULT"
__nv_reservedSMEM_offset_0_alias:
	.zero		0
	.zero		64


//--------------------- .nv.constant0._Z16getLineFromAccumPjiiPiS0_ --------------------------
	.section	.nv.constant0._Z16getLineFromAccumPjiiPiS0_,"a",@progbits
	.sectionflags	@""
	.align	4
.nv.constant0._Z16getLineFromAccumPjiiPiS0_:
	.zero		928


//--------------------- SYMBOLS --------------------------

	.type		.nv.reservedSmem.offset0,@object
	.size		.nv.reservedSmem.offset0,0x4
